//
// Generated by NVIDIA NVVM Compiler
//
// Compiler Build ID: CL-36424714
// Cuda compilation tools, release 13.0, V13.0.88
// Based on NVVM 20.0.0
//

.version 9.0
.target sm_100
.address_size 64

	// .globl	_Z10change_catR6Neuronj

.visible .entry _Z10change_catR6Neuronj(
	.param .u64 .ptr .align 1 _Z10change_catR6Neuronj_param_0,
	.param .u32 _Z10change_catR6Neuronj_param_1
)
{
	.reg .b32 	%r<2>;
	.reg .b64 	%rd<3>;

	ld.param.u64 	%rd1, [_Z10change_catR6Neuronj_param_0];
	ld.param.u32 	%r1, [_Z10change_catR6Neuronj_param_1];
	cvta.to.global.u64 	%rd2, %rd1;
	st.global.u32 	[%rd2], %r1;
	ret;

}


// ===== COMPILED SASS (sm_100) =====

	.target	sm_100

	.elftype	@"ET_EXEC"


//--------------------- .note.nv.tkinfo           --------------------------
	.section	.note.nv.tkinfo,"",@"SHT_NOTE"
	.sectionflags	@"SHF_NOTE_NV_TKINFO"
	.tkinfo
        /*0018*/ 	.word	0x00000002
        /*0030*/ 	.string	""
        /*0030*/ 	.string	"ptxas"
        /*0030*/ 	.string	"Cuda compilation tools, release 13.0, V13.0.88"
        /*0030*/ 	.string	"Build cuda_13.0.r13.0/compiler.36424714_0"
        /*0030*/ 	.string	"-arch sm_100 -m 64 "



//--------------------- .note.nv.cuinfo           --------------------------
	.section	.note.nv.cuinfo,"",@"SHT_NOTE"
	.sectionflags	@"SHF_NOTE_NV_CUINFO"
        /*0018*/ 	.short	0x0002
        /*001a*/ 	.short	0x0064
        /*001c*/ 	.short	0x0082
	.zero		2


//--------------------- .nv.info                  --------------------------
	.section	.nv.info,"",@"SHT_CUDA_INFO"
	.align	4


	//----- nvinfo : EIATTR_REGCOUNT
	.align		4
        /*0000*/ 	.byte	0x04, 0x2f
        /*0002*/ 	.short	(.L_1 - .L_0)
	.align		4
.L_0:
        /*0004*/ 	.word	index@(_Z10change_catR6Neuronj)
        /*0008*/ 	.word	0x00000008


	//----- nvinfo : EIATTR_FRAME_SIZE
	.align		4
.L_1:
        /*000c*/ 	.byte	0x04, 0x11
        /*000e*/ 	.short	(.L_3 - .L_2)
	.align		4
.L_2:
        /*0010*/ 	.word	index@(_Z10change_catR6Neuronj)
        /*0014*/ 	.word	0x00000000


	//----- nvinfo : EIATTR_MIN_STACK_SIZE
	.align		4
.L_3:
        /*0018*/ 	.byte	0x04, 0x12
        /*001a*/ 	.short	(.L_5 - .L_4)
	.align		4
.L_4:
        /*001c*/ 	.word	index@(_Z10change_catR6Neuronj)
        /*0020*/ 	.word	0x00000000
.L_5:


//--------------------- .nv.compat                --------------------------
	.section	.nv.compat,"",@"SHT_CUDA_COMPAT_INFO"
	.align	4
        /*0000*/ 	.byte	0x02, 0x09, 0x00, 0x00, 0x02, 0x02, 0x01, 0x00, 0x02, 0x05, 0x05, 0x00, 0x03, 0x07, 0x01, 0x01
        /*0010*/ 	.byte	0x02, 0x03, 0x00, 0x00, 0x02, 0x06, 0x01, 0x00, 0x04, 0x0b, 0x08, 0x00, 0x09, 0x00, 0x00, 0x00
        /*0020*/ 	.byte	0x00, 0x00, 0x00, 0x00


//--------------------- .nv.info._Z10change_catR6Neuronj --------------------------
	.section	.nv.info._Z10change_catR6Neuronj,"",@"SHT_CUDA_INFO"
	.sectionflags	@""
	.align	4


	//----- nvinfo : EIATTR_CUDA_API_VERSION
	.align		4
        /*0000*/ 	.byte	0x04, 0x37
        /*0002*/ 	.short	(.L_7 - .L_6)
.L_6:
        /*0004*/ 	.word	0x00000082


	//----- nvinfo : EIATTR_KPARAM_INFO
	.align		4
.L_7:
        /*0008*/ 	.byte	0x04, 0x17
        /*000a*/ 	.short	(.L_9 - .L_8)
.L_8:
        /*000c*/ 	.word	0x00000000
        /*0010*/ 	.short	0x0001
        /*0012*/ 	.short	0x0008
        /*0014*/ 	.byte	0x00, 0xf0, 0x11, 0x00


	//----- nvinfo : EIATTR_KPARAM_INFO
	.align		4
.L_9:
        /*0018*/ 	.byte	0x04, 0x17
        /*001a*/ 	.short	(.L_11 - .L_10)
.L_10:
        /*001c*/ 	.word	0x00000000
        /*0020*/ 	.short	0x0000
        /*0022*/ 	.short	0x0000
        /*0024*/ 	.byte	0x00, 0xf5, 0x21, 0x00


	//----- nvinfo : EIATTR_SPARSE_MMA_MASK
	.align		4
.L_11:
        /*0028*/ 	.byte	0x03, 0x50
        /*002a*/ 	.short	0x0000


	//----- nvinfo : EIATTR_MAXREG_COUNT
	.align		4
        /*002c*/ 	.byte	0x03, 0x1b
        /*002e*/ 	.short	0x00ff


	//----- nvinfo : EIATTR_MERCURY_ISA_VERSION
	.align		4
        /*0030*/ 	.byte	0x03, 0x5f
        /*0032*/ 	.short	0x0101


	//----- nvinfo : EIATTR_VRC_CTA_INIT_COUNT
	.align		4
        /*0034*/ 	.byte	0x02, 0x4a
	.zero		1
	.zero		1


	//----- nvinfo : EIATTR_EXIT_INSTR_OFFSETS
	.align		4
        /*0038*/ 	.byte	0x04, 0x1c
        /*003a*/ 	.short	(.L_13 - .L_12)


	//   ....[0]....
.L_12:
        /*003c*/ 	.word	0x00000050


	//----- nvinfo : EIATTR_CBANK_PARAM_SIZE
	.align		4
.L_13:
        /*0040*/ 	.byte	0x03, 0x19
        /*0042*/ 	.short	0x000c


	//----- nvinfo : EIATTR_PARAM_CBANK
	.align		4
        /*0044*/ 	.byte	0x04, 0x0a
        /*0046*/ 	.short	(.L_15 - .L_14)
	.align		4
.L_14:
        /*0048*/ 	.word	index@(.nv.constant0._Z10change_catR6Neuronj)
        /*004c*/ 	.short	0x0380
        /*004e*/ 	.short	0x000c


	//----- nvinfo : EIATTR_SW_WAR
	.align		4
.L_15:
        /*0050*/ 	.byte	0x04, 0x36
        /*0052*/ 	.short	(.L_17 - .L_16)
.L_16:
        /*0054*/ 	.word	0x00000008
.L_17:


//--------------------- .nv.callgraph             --------------------------
	.section	.nv.callgraph,"",@"SHT_CUDA_CALLGRAPH"
	.align	4
	.sectionentsize	8
	.align		4
        /*0000*/ 	.word	0x00000000
	.align		4
        /*0004*/ 	.word	0xffffffff
	.align		4
        /*0008*/ 	.word	0x00000000
	.align		4
        /*000c*/ 	.word	0xfffffffe
	.align		4
        /*0010*/ 	.word	0x00000000
	.align		4
        /*0014*/ 	.word	0xfffffffd
	.align		4
        /*0018*/ 	.word	0x00000000
	.align		4
        /*001c*/ 	.word	0xfffffffc


//--------------------- .text._Z10change_catR6Neuronj --------------------------
	.section	.text._Z10change_catR6Neuronj,"ax",@progbits
	.align	128
        .global         _Z10change_catR6Neuronj
        .type           _Z10change_catR6Neuronj,@function
        .size           _Z10change_catR6Neuronj,(.L_x_1 - _Z10change_catR6Neuronj)
        .other          _Z10change_catR6Neuronj,@"STO_CUDA_ENTRY STV_DEFAULT"
_Z10change_catR6Neuronj:
.text._Z10change_catR6Neuronj:
[----:B------:R-:W-:Y:S08]  /*0000*/  LDC R1, c[0x0][0x37c] ;  /* 0x0000df00ff017b82 */ /* 0x000ff00000000800 */
[----:B------:R-:W0:Y:S01]  /*0010*/  LDC R5, c[0x0][0x388] ;  /* 0x0000e200ff057b82 */ /* 0x000e220000000800 */
[----:B------:R-:W0:Y:S07]  /*0020*/  LDCU.64 UR4, c[0x0][0x358] ;  /* 0x00006b00ff0477ac */ /* 0x000e2e0008000a00 */
[----:B------:R-:W0:Y:S02]  /*0030*/  LDC.64 R2, c[0x0][0x380] ;  /* 0x0000e000ff027b82 */ /* 0x000e240000000a00 */
[----:B0-----:R-:W-:Y:S01]  /*0040*/  STG.E desc[UR4][R2.64], R5 ;  /* 0x0000000502007986 */ /* 0x001fe2000c101904 */
[----:B------:R-:W-:Y:S05]  /*0050*/  EXIT ;  /* 0x000000000000794d */ /* 0x000fea0003800000 */
.L_x_0:
[----:B------:R-:W-:-:S00]  /*0060*/  BRA `(.L_x_0) ;  /* 0xfffffffc00fc7947 */ /* 0x000fc0000383ffff */
[----:B------:R-:W-:-:S00]  /*0070*/  NOP ;  /* 0x0000000000007918 */ /* 0x000fc00000000000 */
        /* <DEDUP_REMOVED lines=8> */
.L_x_1:


//--------------------- .nv.shared.reserved.0     --------------------------
	.section	.nv.shared.reserved.0,"aw",@nobits
	.weak		__nv_reservedSMEM_offset_0_alias
	.size		__nv_reservedSMEM_offset_0_alias, 0, 64
	.other		__nv_reservedSMEM_offset_0_alias,@"STO_CUDA_RESERVED_SHARED STV_DEFAULT"
__nv_reservedSMEM_offset_0_alias:
	.zero		0
	.zero		64


//--------------------- .nv.constant0._Z10change_catR6Neuronj --------------------------
	.section	.nv.constant0._Z10change_catR6Neuronj,"a",@progbits
	.sectionflags	@""
	.align	4
.nv.constant0._Z10change_catR6Neuronj:
	.zero		908


//--------------------- SYMBOLS --------------------------

	.type		.nv.reservedSmem.offset0,@object
	.size		.nv.reservedSmem.offset0,0x4
